	.headerflags	@"EF_CUDA_TEXMODE_UNIFIED EF_CUDA_64BIT_ADDRESS EF_CUDA_ACCELERATORS EF_CUDA_SM90 EF_CUDA_VIRTUAL_SM(EF_CUDA_SM90)"
	.elftype	@"ET_EXEC"


//--------------------- .nv.info                  --------------------------
	.section	.nv.info,"",@"SHT_CUDA_INFO"
	.align	4


	//----- nvinfo : EIATTR_REGCOUNT
	.align		4
        /*0000*/ 	.byte	0x04, 0x2f
        /*0002*/ 	.short	(.L_2 - .L_1)
	.align		4
.L_1:
        /*0004*/ 	.word	index@(triton_poi_fused_native_layer_norm_0)
        /*0008*/ 	.word	0x00000016


	//----- nvinfo : EIATTR_MIN_STACK_SIZE
	.align		4
.L_2:
        /*000c*/ 	.byte	0x04, 0x12
        /*000e*/ 	.short	(.L_4 - .L_3)
	.align		4
.L_3:
        /*0010*/ 	.word	index@(triton_poi_fused_native_layer_norm_0)
        /*0014*/ 	.word	0x00000000


	//----- nvinfo : EIATTR_FRAME_SIZE
	.align		4
.L_4:
        /*0018*/ 	.byte	0x04, 0x11
        /*001a*/ 	.short	(.L_6 - .L_5)
	.align		4
.L_5:
        /*001c*/ 	.word	index@(triton_poi_fused_native_layer_norm_0)
        /*0020*/ 	.word	0x00000000


	//----- nvinfo : EIATTR_MIN_STACK_SIZE
	.align		4
.L_6:
        /*0024*/ 	.byte	0x04, 0x12
        /*0026*/ 	.short	(.L_8 - .L_7)
	.align		4
.L_7:
        /*0028*/ 	.word	index@(triton_poi_fused_native_layer_norm_0)
        /*002c*/ 	.word	0x00000000
.L_8:


//--------------------- .nv.info.triton_poi_fused_native_layer_norm_0 --------------------------
	.section	.nv.info.triton_poi_fused_native_layer_norm_0,"",@"SHT_CUDA_INFO"
	.sectionflags	@""
	.align	4


	//----- nvinfo : EIATTR_CUDA_API_VERSION
	.align		4
        /*0000*/ 	.byte	0x04, 0x37
        /*0002*/ 	.short	(.L_10 - .L_9)
.L_9:
        /*0004*/ 	.word	0x0000007c


	//----- nvinfo : EIATTR_KPARAM_INFO
	.align		4
.L_10:
        /*0008*/ 	.byte	0x04, 0x17
        /*000a*/ 	.short	(.L_12 - .L_11)
.L_11:
        /*000c*/ 	.word	0x00000000
        /*0010*/ 	.short	0x0003
        /*0012*/ 	.short	0x0018
        /*0014*/ 	.byte	0x00, 0xf0, 0x11, 0x00


	//----- nvinfo : EIATTR_KPARAM_INFO
	.align		4
.L_12:
        /*0018*/ 	.byte	0x04, 0x17
        /*001a*/ 	.short	(.L_14 - .L_13)
.L_13:
        /*001c*/ 	.word	0x00000000
        /*0020*/ 	.short	0x0002
        /*0022*/ 	.short	0x0010
        /*0024*/ 	.byte	0x00, 0xf4, 0x21, 0x00


	//----- nvinfo : EIATTR_KPARAM_INFO
	.align		4
.L_14:
        /*0028*/ 	.byte	0x04, 0x17
        /*002a*/ 	.short	(.L_16 - .L_15)
.L_15:
        /*002c*/ 	.word	0x00000000
        /*0030*/ 	.short	0x0001
        /*0032*/ 	.short	0x0008
        /*0034*/ 	.byte	0x00, 0xf4, 0x21, 0x00


	//----- nvinfo : EIATTR_KPARAM_INFO
	.align		4
.L_16:
        /*0038*/ 	.byte	0x04, 0x17
        /*003a*/ 	.short	(.L_18 - .L_17)
.L_17:
        /*003c*/ 	.word	0x00000000
        /*0040*/ 	.short	0x0000
        /*0042*/ 	.short	0x0000
        /*0044*/ 	.byte	0x00, 0xf4, 0x21, 0x00


	//----- nvinfo : EIATTR_SPARSE_MMA_MASK
	.align		4
.L_18:
        /*0048*/ 	.byte	0x03, 0x50
        /*004a*/ 	.short	0x0000


	//----- nvinfo : EIATTR_MAXREG_COUNT
	.align		4
        /*004c*/ 	.byte	0x03, 0x1b
        /*004e*/ 	.short	0x00ff


	//----- nvinfo : EIATTR_EXIT_INSTR_OFFSETS
	.align		4
        /*0050*/ 	.byte	0x04, 0x1c
        /*0052*/ 	.short	(.L_20 - .L_19)


	//   ....[0]....
.L_19:
        /*0054*/ 	.word	0x000003c0


	//   ....[1]....
        /*0058*/ 	.word	0x00000420


	//----- nvinfo : EIATTR_REQNTID
	.align		4
.L_20:
        /*005c*/ 	.byte	0x04, 0x10
        /*005e*/ 	.short	(.L_22 - .L_21)
.L_21:
        /*0060*/ 	.word	0x00000020
        /*0064*/ 	.word	0x00000001
        /*0068*/ 	.word	0x00000001


	//----- nvinfo : EIATTR_CBANK_PARAM_SIZE
	.align		4
.L_22:
        /*006c*/ 	.byte	0x03, 0x19
        /*006e*/ 	.short	0x001c


	//----- nvinfo : EIATTR_PARAM_CBANK
	.align		4
        /*0070*/ 	.byte	0x04, 0x0a
        /*0072*/ 	.short	(.L_24 - .L_23)
	.align		4
.L_23:
        /*0074*/ 	.word	index@(.nv.constant0.triton_poi_fused_native_layer_norm_0)
        /*0078*/ 	.short	0x0210
        /*007a*/ 	.short	0x001c


	//----- nvinfo : EIATTR_SW_WAR
	.align		4
.L_24:
        /*007c*/ 	.byte	0x04, 0x36
        /*007e*/ 	.short	(.L_26 - .L_25)
.L_25:
        /*0080*/ 	.word	0x00000008
.L_26:


//--------------------- .nv.callgraph             --------------------------
	.section	.nv.callgraph,"",@"SHT_CUDA_CALLGRAPH"
	.align	4
	.sectionentsize	8
	.align		4
        /*0000*/ 	.word	0x00000000
	.align		4
        /*0004*/ 	.word	0xffffffff
	.align		4
        /*0008*/ 	.word	0x00000000
	.align		4
        /*000c*/ 	.word	0xfffffffe
	.align		4
        /*0010*/ 	.word	0x00000000
	.align		4
        /*0014*/ 	.word	0xfffffffd
	.align		4
        /*0018*/ 	.word	0x00000000
	.align		4
        /*001c*/ 	.word	0xfffffffc


//--------------------- .nv.constant4             --------------------------
	.section	.nv.constant4,"a",@progbits
	.align	8
	.align		8
.nv.constant4:
        /*0000*/ 	.dword	_$_str


//--------------------- .text.triton_poi_fused_native_layer_norm_0 --------------------------
	.section	.text.triton_poi_fused_native_layer_norm_0,"ax",@progbits
	.align	128
        .global         triton_poi_fused_native_layer_norm_0
        .type           triton_poi_fused_native_layer_norm_0,@function
        .size           triton_poi_fused_native_layer_norm_0,(.L_x_1 - triton_poi_fused_native_layer_norm_0)
        .other          triton_poi_fused_native_layer_norm_0,@"STO_CUDA_ENTRY STV_DEFAULT"
triton_poi_fused_native_layer_norm_0:
.text.triton_poi_fused_native_layer_norm_0:
[----:B------:R-:W0:Y:S02]  /*0000*/  LDC R1, c[0x0][0x28] ;  /* 0x00000a00ff017b82 */ /* 0x000e240000000800 */
[----:B------:R-:W1:Y:S01]  /*0010*/  S2R R0, SR_TID.X ;  /* 0x0000000000007919 */ /* 0x000e620000002100 */
[----:B------:R-:W2:Y:S01]  /*0020*/  LDC.64 R8, c[0x0][0x210] ;  /* 0x00008400ff087b82 */ /* 0x000ea20000000a00 */
[----:B------:R-:W-:Y:S02]  /*0030*/  CS2R R10, SRZ ;  /* 0x00000000000a7805 */ /* 0x000fe4000001ff00 */
[----:B------:R-:W-:Y:S01]  /*0040*/  CS2R R12, SRZ ;  /* 0x00000000000c7805 */ /* 0x000fe2000001ff00 */
[----:B------:R-:W3:Y:S01]  /*0050*/  S2R R3, SR_CTAID.X ;  /* 0x0000000000037919 */ /* 0x000ee20000002500 */
[----:B------:R-:W-:Y:S01]  /*0060*/  ULDC.64 UR4, c[0x0][0x208] ;  /* 0x0000820000047ab9 */ /* 0x000fe20000000a00 */
[----:B-1----:R-:W-:-:S04]  /*0070*/  SHF.L.U32 R0, R0, 0x1, RZ ;  /* 0x0000000100007819 */ /* 0x002fc800000006ff */
[----:B------:R-:W-:-:S04]  /*0080*/  LOP3.LUT R0, R0, 0x3e, RZ, 0xc0, !PT ;  /* 0x0000003e00007812 */ /* 0x000fc800078ec0ff */
[----:B---3--:R-:W-:-:S04]  /*0090*/  LEA R0, R3, R0, 0x6 ;  /* 0x0000000003007211 */ /* 0x008fc800078e30ff */
[----:B------:R-:W-:Y:S02]  /*00a0*/  SHF.R.S32.HI R3, RZ, 0x1f, R0 ;  /* 0x0000001fff037819 */ /* 0x000fe40000011400 */
[----:B------:R-:W-:Y:S02]  /*00b0*/  ISETP.GE.AND P0, PT, R0, 0x40, PT ;  /* 0x000000400000780c */ /* 0x000fe40003f06270 */
[----:B------:R-:W-:-:S04]  /*00c0*/  LEA.HI R3, R3, R0, RZ, 0x4 ;  /* 0x0000000003037211 */ /* 0x000fc800078f20ff */
[C---:B------:R-:W-:Y:S02]  /*00d0*/  SHF.L.U32 R2, R3.reuse, 0x2, RZ ;  /* 0x0000000203027819 */ /* 0x040fe400000006ff */
[----:B------:R-:W-:Y:S02]  /*00e0*/  LOP3.LUT R3, R3, 0xfffffff0, RZ, 0xc0, !PT ;  /* 0xfffffff003037812 */ /* 0x000fe400078ec0ff */
[----:B------:R-:W-:-:S04]  /*00f0*/  LOP3.LUT R2, R2, 0xffffffc0, RZ, 0xc0, !PT ;  /* 0xffffffc002027812 */ /* 0x000fc800078ec0ff */
[----:B------:R-:W-:-:S04]  /*0100*/  IADD3 R7, R2, R0, -R3 ;  /* 0x0000000002077210 */ /* 0x000fc80007ffe803 */
[----:B------:R-:W-:Y:S01]  /*0110*/  IADD3 R5, R7, 0x10, RZ ;  /* 0x0000001007057810 */ /* 0x000fe20007ffe0ff */
[----:B--2---:R-:W-:Y:S01]  /*0120*/  IMAD.WIDE R2, R7, 0x4, R8 ;  /* 0x0000000407027825 */ /* 0x004fe200078e0208 */
[----:B------:R-:W-:-:S03]  /*0130*/  IADD3 R15, R7, 0x20, RZ ;  /* 0x00000020070f7810 */ /* 0x000fc60007ffe0ff */
[--C-:B------:R-:W-:Y:S01]  /*0140*/  IMAD.WIDE R4, R5, 0x4, R8.reuse ;  /* 0x0000000405047825 */ /* 0x100fe200078e0208 */
[----:B------:R-:W-:Y:S02]  /*0150*/  IADD3 R19, R7, 0x30, RZ ;  /* 0x0000003007137810 */ /* 0x000fe40007ffe0ff */
[----:B------:R-:W-:Y:S01]  /*0160*/  CS2R R16, SRZ ;  /* 0x0000000000107805 */ /* 0x000fe2000001ff00 */
[----:B------:R-:W2:Y:S01]  /*0170*/  @!P0 LDG.E.64 R10, desc[UR4][R2.64] ;  /* 0x00000004020a8981 */ /* 0x000ea2000c1e1b00 */
[--C-:B------:R-:W-:Y:S01]  /*0180*/  IMAD.WIDE R6, R15, 0x4, R8.reuse ;  /* 0x000000040f067825 */ /* 0x100fe200078e0208 */
[----:B------:R-:W-:Y:S02]  /*0190*/  CS2R R14, SRZ ;  /* 0x00000000000e7805 */ /* 0x000fe4000001ff00 */
[----:B------:R-:W2:Y:S01]  /*01a0*/  @!P0 LDG.E.64 R12, desc[UR4][R4.64] ;  /* 0x00000004040c8981 */ /* 0x000ea2000c1e1b00 */
[----:B------:R-:W-:-:S03]  /*01b0*/  IMAD.WIDE R8, R19, 0x4, R8 ;  /* 0x0000000413087825 */ /* 0x000fc600078e0208 */
[----:B------:R1:W3:Y:S04]  /*01c0*/  @!P0 LDG.E.64 R16, desc[UR4][R6.64] ;  /* 0x0000000406108981 */ /* 0x0002e8000c1e1b00 */
[----:B------:R-:W4:Y:S01]  /*01d0*/  @!P0 LDG.E.64 R14, desc[UR4][R8.64] ;  /* 0x00000004080e8981 */ /* 0x000f22000c1e1b00 */
[----:B-1----:R-:W-:Y:S01]  /*01e0*/  HFMA2.MMA R6, -RZ, RZ, 1.625, 0 ;  /* 0x3e800000ff067435 */ /* 0x002fe200000001ff */
[----:B--2---:R-:W-:Y:S01]  /*01f0*/  FADD R3, R12, R10 ;  /* 0x0000000a0c037221 */ /* 0x004fe20000000000 */
[----:B------:R-:W-:-:S03]  /*0200*/  FADD R2, R13, R11 ;  /* 0x0000000b0d027221 */ /* 0x000fc60000000000 */
[----:B---3--:R-:W-:Y:S01]  /*0210*/  FADD R3, R3, R16 ;  /* 0x0000001003037221 */ /* 0x008fe20000000000 */
[----:B------:R-:W-:-:S03]  /*0220*/  FADD R2, R2, R17 ;  /* 0x0000001102027221 */ /* 0x000fc60000000000 */
[----:B----4-:R-:W-:Y:S01]  /*0230*/  FADD R18, R3, R14 ;  /* 0x0000000e03127221 */ /* 0x010fe20000000000 */
[----:B------:R-:W-:Y:S02]  /*0240*/  FADD R4, R2, R15 ;  /* 0x0000000f02047221 */ /* 0x000fe40000000000 */
[----:B------:R-:W1:Y:S01]  /*0250*/  LDC.64 R2, c[0x0][0x218] ;  /* 0x00008600ff027b82 */ /* 0x000e620000000a00 */
[----:B------:R-:W-:Y:S01]  /*0260*/  FMUL R18, R18, 0.25 ;  /* 0x3e80000012127820 */ /* 0x000fe20000400000 */
[----:B------:R-:W-:-:S03]  /*0270*/  FMUL R19, R4, 0.25 ;  /* 0x3e80000004137820 */ /* 0x000fc60000400000 */
[C---:B------:R-:W-:Y:S01]  /*0280*/  FADD R12, -R18.reuse, R12 ;  /* 0x0000000c120c7221 */ /* 0x040fe20000000100 */
[C---:B------:R-:W-:Y:S01]  /*0290*/  FADD R13, -R19.reuse, R13 ;  /* 0x0000000d130d7221 */ /* 0x040fe20000000100 */
[----:B------:R-:W-:Y:S01]  /*02a0*/  FADD R10, -R18, R10 ;  /* 0x0000000a120a7221 */ /* 0x000fe20000000100 */
[----:B------:R-:W-:Y:S01]  /*02b0*/  FADD R11, -R19, R11 ;  /* 0x0000000b130b7221 */ /* 0x000fe20000000100 */
[----:B------:R-:W-:Y:S01]  /*02c0*/  FMUL R5, R12, R12 ;  /* 0x0000000c0c057220 */ /* 0x000fe20000400000 */
[----:B------:R-:W-:Y:S01]  /*02d0*/  FMUL R4, R13, R13 ;  /* 0x0000000d0d047220 */ /* 0x000fe20000400000 */
[----:B------:R-:W-:Y:S01]  /*02e0*/  FADD R16, -R18, R16 ;  /* 0x0000001012107221 */ /* 0x000fe20000000100 */
[----:B------:R-:W-:Y:S01]  /*02f0*/  FADD R17, -R19, R17 ;  /* 0x0000001113117221 */ /* 0x000fe20000000100 */
[----:B------:R-:W-:Y:S01]  /*0300*/  FFMA R5, R10, R10, R5 ;  /* 0x0000000a0a057223 */ /* 0x000fe20000000005 */
[----:B------:R-:W-:Y:S01]  /*0310*/  FFMA R4, R11, R11, R4 ;  /* 0x0000000b0b047223 */ /* 0x000fe20000000004 */
[----:B------:R-:W-:Y:S01]  /*0320*/  FADD R14, -R18, R14 ;  /* 0x0000000e120e7221 */ /* 0x000fe20000000100 */
[----:B------:R-:W-:Y:S01]  /*0330*/  FADD R15, -R19, R15 ;  /* 0x0000000f130f7221 */ /* 0x000fe20000000100 */
[----:B------:R-:W-:Y:S01]  /*0340*/  FFMA R5, R16, R16, R5 ;  /* 0x0000001010057223 */ /* 0x000fe20000000005 */
[----:B------:R-:W-:-:S03]  /*0350*/  FFMA R4, R17, R17, R4 ;  /* 0x0000001111047223 */ /* 0x000fc60000000004 */
[----:B------:R-:W-:Y:S01]  /*0360*/  FFMA R14, R14, R14, R5 ;  /* 0x0000000e0e0e7223 */ /* 0x000fe20000000005 */
[----:B------:R-:W-:Y:S02]  /*0370*/  FFMA R15, R15, R15, R4 ;  /* 0x0000000f0f0f7223 */ /* 0x000fe40000000004 */
[----:B------:R-:W2:Y:S01]  /*0380*/  LDC.64 R4, c[0x0][0x220] ;  /* 0x00008800ff047b82 */ /* 0x000ea20000000a00 */
[----:B-1----:R-:W-:-:S04]  /*0390*/  IMAD.WIDE R2, R0, 0x4, R2 ;  /* 0x0000000400027825 */ /* 0x002fc800078e0202 */
[----:B------:R-:W-:Y:S01]  /*03a0*/  FFMA R14, R14, R6, 9.9999997473787516356e-06 ;  /* 0x3727c5ac0e0e7423 */ /* 0x000fe20000000006 */
[----:B------:R1:W-:Y:S01]  /*03b0*/  @!P0 STG.E.64 desc[UR4][R2.64], R18 ;  /* 0x0000001202008986 */ /* 0x0003e2000c101b04 */
[----:B------:R-:W-:Y:S05]  /*03c0*/  @P0 EXIT ;  /* 0x000000000000094d */ /* 0x000fea0003800000 */
[----:B------:R-:W-:Y:S01]  /*03d0*/  FFMA R15, R15, R6, 9.9999997473787516356e-06 ;  /* 0x3727c5ac0f0f7423 */ /* 0x000fe20000000006 */
[----:B------:R-:W-:Y:S01]  /*03e0*/  MUFU.RSQ R14, R14 ;  /* 0x0000000e000e7308 */ /* 0x000fe20000001400 */
[----:B-12---:R-:W-:-:S07]  /*03f0*/  IMAD.WIDE R2, R0, 0x4, R4 ;  /* 0x0000000400027825 */ /* 0x006fce00078e0204 */
[----:B------:R-:W0:Y:S02]  /*0400*/  MUFU.RSQ R15, R15 ;  /* 0x0000000f000f7308 */ /* 0x000e240000001400 */
[----:B0-----:R-:W-:Y:S01]  /*0410*/  STG.E.64 desc[UR4][R2.64], R14 ;  /* 0x0000000e02007986 */ /* 0x001fe2000c101b04 */
[----:B------:R-:W-:Y:S05]  /*0420*/  EXIT ;  /* 0x000000000000794d */ /* 0x000fea0003800000 */
.L_x_0:
[----:B------:R-:W-:-:S00]  /*0430*/  BRA `(.L_x_0) ;  /* 0xfffffffc00fc7947 */ /* 0x000fc0000383ffff */
[----:B------:R-:W-:-:S00]  /*0440*/  NOP ;  /* 0x0000000000007918 */ /* 0x000fc00000000000 */
        /* <DEDUP_REMOVED lines=11> */
.L_x_1:


//--------------------- .nv.global.init           --------------------------
	.section	.nv.global.init,"aw",@progbits
.nv.global.init:
	.type		_$_str,@object
	.size		_$_str,(.L_0 - _$_str)
_$_str:
        /*0000*/ 	.byte	0x5f, 0x5f, 0x43, 0x55, 0x44, 0x41, 0x5f, 0x46, 0x54, 0x5a, 0x00
.L_0:


//--------------------- .nv.constant0.triton_poi_fused_native_layer_norm_0 --------------------------
	.section	.nv.constant0.triton_poi_fused_native_layer_norm_0,"a",@progbits
	.sectionflags	@""
	.align	4
.nv.constant0.triton_poi_fused_native_layer_norm_0:
	.zero		556
